//
// Generated by NVIDIA NVVM Compiler
//
// Compiler Build ID: CL-36424714
// Cuda compilation tools, release 13.0, V13.0.88
// Based on NVVM 20.0.0
//

.version 9.0
.target sm_100
.address_size 64

	// .globl	_Z7prescanPjS_S_i
// _ZZ7prescanPjS_S_iE4temp has been demoted

.visible .entry _Z7prescanPjS_S_i(
	.param .u64 .ptr .align 1 _Z7prescanPjS_S_i_param_0,
	.param .u64 .ptr .align 1 _Z7prescanPjS_S_i_param_1,
	.param .u64 .ptr .align 1 _Z7prescanPjS_S_i_param_2,
	.param .u32 _Z7prescanPjS_S_i_param_3
)
{
	.reg .pred 	%p<22>;
	.reg .b32 	%r<86>;
	.reg .b64 	%rd<13>;
	// demoted variable
	.shared .align 4 .b8 _ZZ7prescanPjS_S_iE4temp[4096];
	ld.param.u64 	%rd1, [_Z7prescanPjS_S_i_param_0];
	ld.param.u64 	%rd3, [_Z7prescanPjS_S_i_param_1];
	ld.param.u64 	%rd2, [_Z7prescanPjS_S_i_param_2];
	cvta.to.global.u64 	%rd4, %rd3;
	mov.u32 	%r1, %tid.x;
	mov.u32 	%r2, %ctaid.x;
	mov.u32 	%r15, %ntid.x;
	mad.lo.s32 	%r16, %r2, %r15, %r1;
	shl.b32 	%r3, %r16, 1;
	mul.wide.s32 	%rd5, %r3, 4;
	add.s64 	%rd6, %rd4, %rd5;
	ld.global.u32 	%r17, [%rd6];
	shl.b32 	%r18, %r1, 3;
	mov.u32 	%r19, _ZZ7prescanPjS_S_iE4temp;
	add.s32 	%r4, %r19, %r18;
	st.shared.u32 	[%r4], %r17;
	ld.global.u32 	%r20, [%rd6+4];
	shl.b32 	%r21, %r1, 1;
	or.b32  	%r5, %r21, 1;
	st.shared.u32 	[%r4+4], %r20;
	bar.sync 	0;
	setp.gt.u32 	%p1, %r1, 511;
	@%p1 bra 	$L__BB0_2;
	ld.shared.u32 	%r22, [%r4];
	ld.shared.u32 	%r23, [%r4+4];
	add.s32 	%r24, %r23, %r22;
	st.shared.u32 	[%r4+4], %r24;
$L__BB0_2:
	bar.sync 	0;
	setp.gt.u32 	%p2, %r1, 255;
	shl.b32 	%r6, %r5, 3;
	add.s32 	%r7, %r19, %r6;
	@%p2 bra 	$L__BB0_4;
	ld.shared.u32 	%r26, [%r7+-4];
	ld.shared.u32 	%r27, [%r7+4];
	add.s32 	%r28, %r27, %r26;
	st.shared.u32 	[%r7+4], %r28;
$L__BB0_4:
	bar.sync 	0;
	setp.gt.u32 	%p3, %r1, 127;
	add.s32 	%r8, %r7, %r6;
	@%p3 bra 	$L__BB0_6;
	ld.shared.u32 	%r29, [%r8+-4];
	ld.shared.u32 	%r30, [%r8+12];
	add.s32 	%r31, %r30, %r29;
	st.shared.u32 	[%r8+12], %r31;
$L__BB0_6:
	bar.sync 	0;
	setp.gt.u32 	%p4, %r1, 63;
	mad.lo.s32 	%r9, %r5, 24, %r7;
	@%p4 bra 	$L__BB0_8;
	ld.shared.u32 	%r32, [%r9+-4];
	ld.shared.u32 	%r33, [%r9+28];
	add.s32 	%r34, %r33, %r32;
	st.shared.u32 	[%r9+28], %r34;
$L__BB0_8:
	bar.sync 	0;
	setp.gt.u32 	%p5, %r1, 31;
	mad.lo.s32 	%r10, %r5, 56, %r7;
	@%p5 bra 	$L__BB0_10;
	ld.shared.u32 	%r35, [%r10+-4];
	ld.shared.u32 	%r36, [%r10+60];
	add.s32 	%r37, %r36, %r35;
	st.shared.u32 	[%r10+60], %r37;
$L__BB0_10:
	bar.sync 	0;
	setp.gt.u32 	%p6, %r1, 15;
	mad.lo.s32 	%r11, %r5, 120, %r7;
	@%p6 bra 	$L__BB0_12;
	ld.shared.u32 	%r38, [%r11+-4];
	ld.shared.u32 	%r39, [%r11+124];
	add.s32 	%r40, %r39, %r38;
	st.shared.u32 	[%r11+124], %r40;
$L__BB0_12:
	bar.sync 	0;
	setp.gt.u32 	%p7, %r1, 7;
	mad.lo.s32 	%r12, %r5, 248, %r7;
	@%p7 bra 	$L__BB0_14;
	ld.shared.u32 	%r41, [%r12+-4];
	ld.shared.u32 	%r42, [%r12+252];
	add.s32 	%r43, %r42, %r41;
	st.shared.u32 	[%r12+252], %r43;
$L__BB0_14:
	bar.sync 	0;
	setp.gt.u32 	%p8, %r1, 3;
	mad.lo.s32 	%r13, %r5, 504, %r7;
	@%p8 bra 	$L__BB0_16;
	ld.shared.u32 	%r44, [%r13+-4];
	ld.shared.u32 	%r45, [%r13+508];
	add.s32 	%r46, %r45, %r44;
	st.shared.u32 	[%r13+508], %r46;
$L__BB0_16:
	bar.sync 	0;
	setp.gt.u32 	%p9, %r1, 1;
	mad.lo.s32 	%r14, %r5, 1016, %r7;
	@%p9 bra 	$L__BB0_18;
	ld.shared.u32 	%r47, [%r14+-4];
	ld.shared.u32 	%r48, [%r14+1020];
	add.s32 	%r49, %r48, %r47;
	st.shared.u32 	[%r14+1020], %r49;
$L__BB0_18:
	bar.sync 	0;
	setp.ne.s32 	%p10, %r1, 0;
	@%p10 bra 	$L__BB0_22;
	setp.eq.s64 	%p11, %rd2, 0;
	@%p11 bra 	$L__BB0_21;
	ld.shared.u32 	%r50, [_ZZ7prescanPjS_S_iE4temp+2044];
	ld.shared.u32 	%r51, [_ZZ7prescanPjS_S_iE4temp+4092];
	cvta.to.global.u64 	%rd7, %rd2;
	mul.wide.u32 	%rd8, %r2, 4;
	add.s64 	%rd9, %rd7, %rd8;
	add.s32 	%r52, %r51, %r50;
	st.global.u32 	[%rd9], %r52;
$L__BB0_21:
	mov.b32 	%r53, 0;
	st.shared.u32 	[_ZZ7prescanPjS_S_iE4temp+4092], %r53;
$L__BB0_22:
	setp.ne.s32 	%p12, %r1, 0;
	bar.sync 	0;
	@%p12 bra 	$L__BB0_24;
	ld.shared.u32 	%r54, [_ZZ7prescanPjS_S_iE4temp+2044];
	ld.shared.u32 	%r55, [_ZZ7prescanPjS_S_iE4temp+4092];
	st.shared.u32 	[_ZZ7prescanPjS_S_iE4temp+2044], %r55;
	add.s32 	%r56, %r55, %r54;
	st.shared.u32 	[_ZZ7prescanPjS_S_iE4temp+4092], %r56;
$L__BB0_24:
	setp.gt.u32 	%p13, %r1, 1;
	bar.sync 	0;
	@%p13 bra 	$L__BB0_26;
	ld.shared.u32 	%r57, [%r14+-4];
	ld.shared.u32 	%r58, [%r14+1020];
	st.shared.u32 	[%r14+-4], %r58;
	add.s32 	%r59, %r58, %r57;
	st.shared.u32 	[%r14+1020], %r59;
$L__BB0_26:
	setp.gt.u32 	%p14, %r1, 3;
	bar.sync 	0;
	@%p14 bra 	$L__BB0_28;
	ld.shared.u32 	%r60, [%r13+-4];
	ld.shared.u32 	%r61, [%r13+508];
	st.shared.u32 	[%r13+-4], %r61;
	add.s32 	%r62, %r61, %r60;
	st.shared.u32 	[%r13+508], %r62;
$L__BB0_28:
	setp.gt.u32 	%p15, %r1, 7;
	bar.sync 	0;
	@%p15 bra 	$L__BB0_30;
	ld.shared.u32 	%r63, [%r12+-4];
	ld.shared.u32 	%r64, [%r12+252];
	st.shared.u32 	[%r12+-4], %r64;
	add.s32 	%r65, %r64, %r63;
	st.shared.u32 	[%r12+252], %r65;
$L__BB0_30:
	setp.gt.u32 	%p16, %r1, 15;
	bar.sync 	0;
	@%p16 bra 	$L__BB0_32;
	ld.shared.u32 	%r66, [%r11+-4];
	ld.shared.u32 	%r67, [%r11+124];
	st.shared.u32 	[%r11+-4], %r67;
	add.s32 	%r68, %r67, %r66;
	st.shared.u32 	[%r11+124], %r68;
$L__BB0_32:
	setp.gt.u32 	%p17, %r1, 31;
	bar.sync 	0;
	@%p17 bra 	$L__BB0_34;
	ld.shared.u32 	%r69, [%r10+-4];
	ld.shared.u32 	%r70, [%r10+60];
	st.shared.u32 	[%r10+-4], %r70;
	add.s32 	%r71, %r70, %r69;
	st.shared.u32 	[%r10+60], %r71;
$L__BB0_34:
	setp.gt.u32 	%p18, %r1, 63;
	bar.sync 	0;
	@%p18 bra 	$L__BB0_36;
	ld.shared.u32 	%r72, [%r9+-4];
	ld.shared.u32 	%r73, [%r9+28];
	st.shared.u32 	[%r9+-4], %r73;
	add.s32 	%r74, %r73, %r72;
	st.shared.u32 	[%r9+28], %r74;
$L__BB0_36:
	setp.gt.u32 	%p19, %r1, 127;
	bar.sync 	0;
	@%p19 bra 	$L__BB0_38;
	ld.shared.u32 	%r75, [%r8+-4];
	ld.shared.u32 	%r76, [%r8+12];
	st.shared.u32 	[%r8+-4], %r76;
	add.s32 	%r77, %r76, %r75;
	st.shared.u32 	[%r8+12], %r77;
$L__BB0_38:
	setp.gt.u32 	%p20, %r1, 255;
	bar.sync 	0;
	@%p20 bra 	$L__BB0_40;
	ld.shared.u32 	%r78, [%r7+-4];
	ld.shared.u32 	%r79, [%r7+4];
	st.shared.u32 	[%r7+-4], %r79;
	add.s32 	%r80, %r79, %r78;
	st.shared.u32 	[%r7+4], %r80;
$L__BB0_40:
	setp.gt.u32 	%p21, %r1, 511;
	bar.sync 	0;
	@%p21 bra 	$L__BB0_42;
	ld.shared.u32 	%r81, [%r4];
	ld.shared.u32 	%r82, [%r4+4];
	st.shared.u32 	[%r4], %r82;
	add.s32 	%r83, %r82, %r81;
	st.shared.u32 	[%r4+4], %r83;
$L__BB0_42:
	cvta.to.global.u64 	%rd10, %rd1;
	bar.sync 	0;
	ld.shared.u32 	%r84, [%r4];
	add.s64 	%rd12, %rd10, %rd5;
	st.global.u32 	[%rd12], %r84;
	ld.shared.u32 	%r85, [%r4+4];
	st.global.u32 	[%rd12+4], %r85;
	ret;

}
	// .globl	_Z20addSumsToEachElementPjS_i
.visible .entry _Z20addSumsToEachElementPjS_i(
	.param .u64 .ptr .align 1 _Z20addSumsToEachElementPjS_i_param_0,
	.param .u64 .ptr .align 1 _Z20addSumsToEachElementPjS_i_param_1,
	.param .u32 _Z20addSumsToEachElementPjS_i_param_2
)
{
	.reg .pred 	%p<2>;
	.reg .b32 	%r<14>;
	.reg .b64 	%rd<9>;

	ld.param.u64 	%rd1, [_Z20addSumsToEachElementPjS_i_param_0];
	ld.param.u64 	%rd2, [_Z20addSumsToEachElementPjS_i_param_1];
	ld.param.u32 	%r3, [_Z20addSumsToEachElementPjS_i_param_2];
	mov.u32 	%r4, %tid.x;
	mov.u32 	%r1, %ctaid.x;
	mov.u32 	%r5, %ntid.x;
	mad.lo.s32 	%r6, %r1, %r5, %r4;
	shl.b32 	%r2, %r6, 1;
	or.b32  	%r7, %r2, 1;
	setp.ge.s32 	%p1, %r7, %r3;
	@%p1 bra 	$L__BB1_2;
	cvta.to.global.u64 	%rd3, %rd2;
	cvta.to.global.u64 	%rd4, %rd1;
	mul.wide.u32 	%rd5, %r1, 4;
	add.s64 	%rd6, %rd3, %rd5;
	ld.global.u32 	%r8, [%rd6];
	mul.wide.s32 	%rd7, %r2, 4;
	add.s64 	%rd8, %rd4, %rd7;
	ld.global.u32 	%r9, [%rd8];
	add.s32 	%r10, %r9, %r8;
	st.global.u32 	[%rd8], %r10;
	ld.global.u32 	%r11, [%rd6];
	ld.global.u32 	%r12, [%rd8+4];
	add.s32 	%r13, %r12, %r11;
	st.global.u32 	[%rd8+4], %r13;
$L__BB1_2:
	ret;

}


// ===== COMPILED SASS (sm_100) =====

	.target	sm_100

	.elftype	@"ET_EXEC"


//--------------------- .note.nv.tkinfo           --------------------------
	.section	.note.nv.tkinfo,"",@"SHT_NOTE"
	.sectionflags	@"SHF_NOTE_NV_TKINFO"
	.tkinfo
        /*0018*/ 	.word	0x00000002
        /*0030*/ 	.string	""
        /*0030*/ 	.string	"ptxas"
        /*0030*/ 	.string	"Cuda compilation tools, release 13.0, V13.0.88"
        /*0030*/ 	.string	"Build cuda_13.0.r13.0/compiler.36424714_0"
        /*0030*/ 	.string	"-arch sm_100 -m 64 "



//--------------------- .note.nv.cuinfo           --------------------------
	.section	.note.nv.cuinfo,"",@"SHT_NOTE"
	.sectionflags	@"SHF_NOTE_NV_CUINFO"
        /*0018*/ 	.short	0x0002
        /*001a*/ 	.short	0x0064
        /*001c*/ 	.short	0x0082
	.zero		2


//--------------------- .nv.info                  --------------------------
	.section	.nv.info,"",@"SHT_CUDA_INFO"
	.align	4


	//----- nvinfo : EIATTR_REGCOUNT
	.align		4
        /*0000*/ 	.byte	0x04, 0x2f
        /*0002*/ 	.short	(.L_1 - .L_0)
	.align		4
.L_0:
        /*0004*/ 	.word	index@(_Z7prescanPjS_S_i)
        /*0008*/ 	.word	0x00000016


	//----- nvinfo : EIATTR_FRAME_SIZE
	.align		4
.L_1:
        /*000c*/ 	.byte	0x04, 0x11
        /*000e*/ 	.short	(.L_3 - .L_2)
	.align		4
.L_2:
        /*0010*/ 	.word	index@(_Z7prescanPjS_S_i)
        /*0014*/ 	.word	0x00000000


	//----- nvinfo : EIATTR_REGCOUNT
	.align		4
.L_3:
        /*0018*/ 	.byte	0x04, 0x2f
        /*001a*/ 	.short	(.L_5 - .L_4)
	.align		4
.L_4:
        /*001c*/ 	.word	index@(_Z20addSumsToEachElementPjS_i)
        /*0020*/ 	.word	0x0000000c


	//----- nvinfo : EIATTR_FRAME_SIZE
	.align		4
.L_5:
        /*0024*/ 	.byte	0x04, 0x11
        /*0026*/ 	.short	(.L_7 - .L_6)
	.align		4
.L_6:
        /*0028*/ 	.word	index@(_Z20addSumsToEachElementPjS_i)
        /*002c*/ 	.word	0x00000000


	//----- nvinfo : EIATTR_MIN_STACK_SIZE
	.align		4
.L_7:
        /*0030*/ 	.byte	0x04, 0x12
        /*0032*/ 	.short	(.L_9 - .L_8)
	.align		4
.L_8:
        /*0034*/ 	.word	index@(_Z20addSumsToEachElementPjS_i)
        /*0038*/ 	.word	0x00000000


	//----- nvinfo : EIATTR_MIN_STACK_SIZE
	.align		4
.L_9:
        /*003c*/ 	.byte	0x04, 0x12
        /*003e*/ 	.short	(.L_11 - .L_10)
	.align		4
.L_10:
        /*0040*/ 	.word	index@(_Z7prescanPjS_S_i)
        /*0044*/ 	.word	0x00000000
.L_11:


//--------------------- .nv.compat                --------------------------
	.section	.nv.compat,"",@"SHT_CUDA_COMPAT_INFO"
	.align	4
        /*0000*/ 	.byte	0x02, 0x09, 0x00, 0x00, 0x02, 0x02, 0x01, 0x00, 0x02, 0x05, 0x05, 0x00, 0x03, 0x07, 0x01, 0x01
        /*0010*/ 	.byte	0x02, 0x03, 0x00, 0x00, 0x02, 0x06, 0x01, 0x00, 0x04, 0x0b, 0x08, 0x00, 0x09, 0x00, 0x00, 0x00
        /*0020*/ 	.byte	0x00, 0x00, 0x00, 0x00


//--------------------- .nv.info._Z20addSumsToEachElementPjS_i --------------------------
	.section	.nv.info._Z20addSumsToEachElementPjS_i,"",@"SHT_CUDA_INFO"
	.sectionflags	@""
	.align	4


	//----- nvinfo : EIATTR_CUDA_API_VERSION
	.align		4
        /*0000*/ 	.byte	0x04, 0x37
        /*0002*/ 	.short	(.L_13 - .L_12)
.L_12:
        /*0004*/ 	.word	0x00000082


	//----- nvinfo : EIATTR_KPARAM_INFO
	.align		4
.L_13:
        /*0008*/ 	.byte	0x04, 0x17
        /*000a*/ 	.short	(.L_15 - .L_14)
.L_14:
        /*000c*/ 	.word	0x00000000
        /*0010*/ 	.short	0x0002
        /*0012*/ 	.short	0x0010
        /*0014*/ 	.byte	0x00, 0xf0, 0x11, 0x00


	//----- nvinfo : EIATTR_KPARAM_INFO
	.align		4
.L_15:
        /*0018*/ 	.byte	0x04, 0x17
        /*001a*/ 	.short	(.L_17 - .L_16)
.L_16:
        /*001c*/ 	.word	0x00000000
        /*0020*/ 	.short	0x0001
        /*0022*/ 	.short	0x0008
        /*0024*/ 	.byte	0x00, 0xf5, 0x21, 0x00


	//----- nvinfo : EIATTR_KPARAM_INFO
	.align		4
.L_17:
        /*0028*/ 	.byte	0x04, 0x17
        /*002a*/ 	.short	(.L_19 - .L_18)
.L_18:
        /*002c*/ 	.word	0x00000000
        /*0030*/ 	.short	0x0000
        /*0032*/ 	.short	0x0000
        /*0034*/ 	.byte	0x00, 0xf5, 0x21, 0x00


	//----- nvinfo : EIATTR_SPARSE_MMA_MASK
	.align		4
.L_19:
        /*0038*/ 	.byte	0x03, 0x50
        /*003a*/ 	.short	0x0000


	//----- nvinfo : EIATTR_MAXREG_COUNT
	.align		4
        /*003c*/ 	.byte	0x03, 0x1b
        /*003e*/ 	.short	0x00ff


	//----- nvinfo : EIATTR_MERCURY_ISA_VERSION
	.align		4
        /*0040*/ 	.byte	0x03, 0x5f
        /*0042*/ 	.short	0x0101


	//----- nvinfo : EIATTR_VRC_CTA_INIT_COUNT
	.align		4
        /*0044*/ 	.byte	0x02, 0x4a
	.zero		1
	.zero		1


	//----- nvinfo : EIATTR_EXIT_INSTR_OFFSETS
	.align		4
        /*0048*/ 	.byte	0x04, 0x1c
        /*004a*/ 	.short	(.L_21 - .L_20)


	//   ....[0]....
.L_20:
        /*004c*/ 	.word	0x00000090


	//   ....[1]....
        /*0050*/ 	.word	0x00000170


	//----- nvinfo : EIATTR_CBANK_PARAM_SIZE
	.align		4
.L_21:
        /*0054*/ 	.byte	0x03, 0x19
        /*0056*/ 	.short	0x0014


	//----- nvinfo : EIATTR_PARAM_CBANK
	.align		4
        /*0058*/ 	.byte	0x04, 0x0a
        /*005a*/ 	.short	(.L_23 - .L_22)
	.align		4
.L_22:
        /*005c*/ 	.word	index@(.nv.constant0._Z20addSumsToEachElementPjS_i)
        /*0060*/ 	.short	0x0380
        /*0062*/ 	.short	0x0014


	//----- nvinfo : EIATTR_SW_WAR
	.align		4
.L_23:
        /*0064*/ 	.byte	0x04, 0x36
        /*0066*/ 	.short	(.L_25 - .L_24)
.L_24:
        /*0068*/ 	.word	0x00000008
.L_25:


//--------------------- .nv.info._Z7prescanPjS_S_i --------------------------
	.section	.nv.info._Z7prescanPjS_S_i,"",@"SHT_CUDA_INFO"
	.sectionflags	@""
	.align	4


	//----- nvinfo : EIATTR_CUDA_API_VERSION
	.align		4
        /*0000*/ 	.byte	0x04, 0x37
        /*0002*/ 	.short	(.L_27 - .L_26)
.L_26:
        /*0004*/ 	.word	0x00000082


	//----- nvinfo : EIATTR_KPARAM_INFO
	.align		4
.L_27:
        /*0008*/ 	.byte	0x04, 0x17
        /*000a*/ 	.short	(.L_29 - .L_28)
.L_28:
        /*000c*/ 	.word	0x00000000
        /*0010*/ 	.short	0x0003
        /*0012*/ 	.short	0x0018
        /*0014*/ 	.byte	0x00, 0xf0, 0x11, 0x00


	//----- nvinfo : EIATTR_KPARAM_INFO
	.align		4
.L_29:
        /*0018*/ 	.byte	0x04, 0x17
        /*001a*/ 	.short	(.L_31 - .L_30)
.L_30:
        /*001c*/ 	.word	0x00000000
        /*0020*/ 	.short	0x0002
        /*0022*/ 	.short	0x0010
        /*0024*/ 	.byte	0x00, 0xf5, 0x21, 0x00


	//----- nvinfo : EIATTR_KPARAM_INFO
	.align		4
.L_31:
        /*0028*/ 	.byte	0x04, 0x17
        /*002a*/ 	.short	(.L_33 - .L_32)
.L_32:
        /*002c*/ 	.word	0x00000000
        /*0030*/ 	.short	0x0001
        /*0032*/ 	.short	0x0008
        /*0034*/ 	.byte	0x00, 0xf5, 0x21, 0x00


	//----- nvinfo : EIATTR_KPARAM_INFO
	.align		4
.L_33:
        /*0038*/ 	.byte	0x04, 0x17
        /*003a*/ 	.short	(.L_35 - .L_34)
.L_34:
        /*003c*/ 	.word	0x00000000
        /*0040*/ 	.short	0x0000
        /*0042*/ 	.short	0x0000
        /*0044*/ 	.byte	0x00, 0xf5, 0x21, 0x00


	//----- nvinfo : EIATTR_SPARSE_MMA_MASK
	.align		4
.L_35:
        /*0048*/ 	.byte	0x03, 0x50
        /*004a*/ 	.short	0x0000


	//----- nvinfo : EIATTR_MAXREG_COUNT
	.align		4
        /*004c*/ 	.byte	0x03, 0x1b
        /*004e*/ 	.short	0x00ff


	//----- nvinfo : EIATTR_NUM_BARRIERS
	.align		4
        /*0050*/ 	.byte	0x02, 0x4c
        /*0052*/ 	.byte	0x01
	.zero		1


	//----- nvinfo : EIATTR_MERCURY_ISA_VERSION
	.align		4
        /*0054*/ 	.byte	0x03, 0x5f
        /*0056*/ 	.short	0x0101


	//----- nvinfo : EIATTR_VRC_CTA_INIT_COUNT
	.align		4
        /*0058*/ 	.byte	0x02, 0x4a
	.zero		1
	.zero		1


	//----- nvinfo : EIATTR_EXIT_INSTR_OFFSETS
	.align		4
        /*005c*/ 	.byte	0x04, 0x1c
        /*005e*/ 	.short	(.L_37 - .L_36)


	//   ....[0]....
.L_36:
        /*0060*/ 	.word	0x00000a60


	//----- nvinfo : EIATTR_CRS_STACK_SIZE
	.align		4
.L_37:
        /*0064*/ 	.byte	0x04, 0x1e
        /*0066*/ 	.short	(.L_39 - .L_38)
.L_38:
        /*0068*/ 	.word	0x00000000


	//----- nvinfo : EIATTR_CBANK_PARAM_SIZE
	.align		4
.L_39:
        /*006c*/ 	.byte	0x03, 0x19
        /*006e*/ 	.short	0x001c


	//----- nvinfo : EIATTR_PARAM_CBANK
	.align		4
        /*0070*/ 	.byte	0x04, 0x0a
        /*0072*/ 	.short	(.L_41 - .L_40)
	.align		4
.L_40:
        /*0074*/ 	.word	index@(.nv.constant0._Z7prescanPjS_S_i)
        /*0078*/ 	.short	0x0380
        /*007a*/ 	.short	0x001c


	//----- nvinfo : EIATTR_SW_WAR
	.align		4
.L_41:
        /*007c*/ 	.byte	0x04, 0x36
        /*007e*/ 	.short	(.L_43 - .L_42)
.L_42:
        /*0080*/ 	.word	0x00000008
.L_43:


//--------------------- .nv.callgraph             --------------------------
	.section	.nv.callgraph,"",@"SHT_CUDA_CALLGRAPH"
	.align	4
	.sectionentsize	8
	.align		4
        /*0000*/ 	.word	0x00000000
	.align		4
        /*0004*/ 	.word	0xffffffff
	.align		4
        /*0008*/ 	.word	0x00000000
	.align		4
        /*000c*/ 	.word	0xfffffffe
	.align		4
        /*0010*/ 	.word	0x00000000
	.align		4
        /*0014*/ 	.word	0xfffffffd
	.align		4
        /*0018*/ 	.word	0x00000000
	.align		4
        /*001c*/ 	.word	0xfffffffc


//--------------------- .text._Z20addSumsToEachElementPjS_i --------------------------
	.section	.text._Z20addSumsToEachElementPjS_i,"ax",@progbits
	.align	128
        .global         _Z20addSumsToEachElementPjS_i
        .type           _Z20addSumsToEachElementPjS_i,@function
        .size           _Z20addSumsToEachElementPjS_i,(.L_x_4 - _Z20addSumsToEachElementPjS_i)
        .other          _Z20addSumsToEachElementPjS_i,@"STO_CUDA_ENTRY STV_DEFAULT"
_Z20addSumsToEachElementPjS_i:
.text._Z20addSumsToEachElementPjS_i:
[----:B------:R-:W-:Y:S01]  /*0000*/  LDC R1, c[0x0][0x37c] ;  /* 0x0000df00ff017b82 */ /* 0x000fe20000000800 */
[----:B------:R-:W0:Y:S01]  /*0010*/  S2R R0, SR_TID.X ;  /* 0x0000000000007919 */ /* 0x000e220000002100 */
[----:B------:R-:W0:Y:S01]  /*0020*/  LDCU UR4, c[0x0][0x360] ;  /* 0x00006c00ff0477ac */ /* 0x000e220008000800 */
[----:B------:R-:W0:Y:S01]  /*0030*/  S2R R9, SR_CTAID.X ;  /* 0x0000000000097919 */ /* 0x000e220000002500 */
[----:B------:R-:W1:Y:S01]  /*0040*/  LDCU UR5, c[0x0][0x390] ;  /* 0x00007200ff0577ac */ /* 0x000e620008000800 */
[----:B0-----:R-:W-:-:S05]  /*0050*/  IMAD R0, R9, UR4, R0 ;  /* 0x0000000409007c24 */ /* 0x001fca000f8e0200 */
[----:B------:R-:W-:-:S04]  /*0060*/  SHF.L.U32 R7, R0, 0x1, RZ ;  /* 0x0000000100077819 */ /* 0x000fc800000006ff */
[----:B------:R-:W-:-:S04]  /*0070*/  IADD3 R0, PT, PT, R7, 0x1, RZ ;  /* 0x0000000107007810 */ /* 0x000fc80007ffe0ff */
[----:B-1----:R-:W-:-:S13]  /*0080*/  ISETP.GE.AND P0, PT, R0, UR5, PT ;  /* 0x0000000500007c0c */ /* 0x002fda000bf06270 */
[----:B------:R-:W-:Y:S05]  /*0090*/  @P0 EXIT ;  /* 0x000000000000094d */ /* 0x000fea0003800000 */
[----:B------:R-:W0:Y:S01]  /*00a0*/  LDC.64 R2, c[0x0][0x388] ;  /* 0x0000e200ff027b82 */ /* 0x000e220000000a00 */
[----:B------:R-:W1:Y:S07]  /*00b0*/  LDCU.64 UR4, c[0x0][0x358] ;  /* 0x00006b00ff0477ac */ /* 0x000e6e0008000a00 */
[----:B------:R-:W2:Y:S01]  /*00c0*/  LDC.64 R4, c[0x0][0x380] ;  /* 0x0000e000ff047b82 */ /* 0x000ea20000000a00 */
[----:B0-----:R-:W-:-:S05]  /*00d0*/  IMAD.WIDE.U32 R2, R9, 0x4, R2 ;  /* 0x0000000409027825 */ /* 0x001fca00078e0002 */
[----:B-1----:R-:W3:Y:S01]  /*00e0*/  LDG.E R0, desc[UR4][R2.64] ;  /* 0x0000000402007981 */ /* 0x002ee2000c1e1900 */
[----:B--2---:R-:W-:-:S05]  /*00f0*/  IMAD.WIDE R4, R7, 0x4, R4 ;  /* 0x0000000407047825 */ /* 0x004fca00078e0204 */
[----:B------:R-:W3:Y:S04]  /*0100*/  LDG.E R7, desc[UR4][R4.64] ;  /* 0x0000000404077981 */ /* 0x000ee8000c1e1900 */
[----:B------:R-:W2:Y:S01]  /*0110*/  LDG.E R9, desc[UR4][R4.64+0x4] ;  /* 0x0000040404097981 */ /* 0x000ea2000c1e1900 */
[----:B---3--:R-:W-:-:S05]  /*0120*/  IADD3 R7, PT, PT, R0, R7, RZ ;  /* 0x0000000700077210 */ /* 0x008fca0007ffe0ff */
[----:B------:R-:W-:Y:S04]  /*0130*/  STG.E desc[UR4][R4.64], R7 ;  /* 0x0000000704007986 */ /* 0x000fe8000c101904 */
[----:B------:R-:W2:Y:S02]  /*0140*/  LDG.E R0, desc[UR4][R2.64] ;  /* 0x0000000402007981 */ /* 0x000ea4000c1e1900 */
[----:B--2---:R-:W-:-:S05]  /*0150*/  IADD3 R9, PT, PT, R0, R9, RZ ;  /* 0x0000000900097210 */ /* 0x004fca0007ffe0ff */
[----:B------:R-:W-:Y:S01]  /*0160*/  STG.E desc[UR4][R4.64+0x4], R9 ;  /* 0x0000040904007986 */ /* 0x000fe2000c101904 */
[----:B------:R-:W-:Y:S05]  /*0170*/  EXIT ;  /* 0x000000000000794d */ /* 0x000fea0003800000 */
.L_x_0:
[----:B------:R-:W-:-:S00]  /*0180*/  BRA `(.L_x_0) ;  /* 0xfffffffc00fc7947 */ /* 0x000fc0000383ffff */
[----:B------:R-:W-:-:S00]  /*0190*/  NOP ;  /* 0x0000000000007918 */ /* 0x000fc00000000000 */
        /* <DEDUP_REMOVED lines=14> */
.L_x_4:


//--------------------- .text._Z7prescanPjS_S_i   --------------------------
	.section	.text._Z7prescanPjS_S_i,"ax",@progbits
	.align	128
        .global         _Z7prescanPjS_S_i
        .type           _Z7prescanPjS_S_i,@function
        .size           _Z7prescanPjS_S_i,(.L_x_5 - _Z7prescanPjS_S_i)
        .other          _Z7prescanPjS_S_i,@"STO_CUDA_ENTRY STV_DEFAULT"
_Z7prescanPjS_S_i:
.text._Z7prescanPjS_S_i:
[----:B------:R-:W-:Y:S01]  /*0000*/  LDC R1, c[0x0][0x37c] ;  /* 0x0000df00ff017b82 */ /* 0x000fe20000000800 */
[----:B------:R-:W0:Y:S01]  /*0010*/  S2R R2, SR_TID.X ;  /* 0x0000000000027919 */ /* 0x000e220000002100 */
[----:B------:R-:W0:Y:S06]  /*0020*/  LDCU UR4, c[0x0][0x360] ;  /* 0x00006c00ff0477ac */ /* 0x000e2c0008000800 */
[----:B------:R-:W1:Y:S01]  /*0030*/  LDC.64 R6, c[0x0][0x388] ;  /* 0x0000e200ff067b82 */ /* 0x000e620000000a00 */
[----:B------:R-:W0:Y:S01]  /*0040*/  S2R R3, SR_CTAID.X ;  /* 0x0000000000037919 */ /* 0x000e220000002500 */
[----:B------:R-:W2:Y:S01]  /*0050*/  LDCU.64 UR6, c[0x0][0x358] ;  /* 0x00006b00ff0677ac */ /* 0x000ea20008000a00 */
[----:B0-----:R-:W-:-:S04]  /*0060*/  IMAD R0, R3, UR4, R2 ;  /* 0x0000000403007c24 */ /* 0x001fc8000f8e0202 */
[----:B------:R-:W-:-:S04]  /*0070*/  IMAD.SHL.U32 R0, R0, 0x2, RZ ;  /* 0x0000000200007824 */ /* 0x000fc800078e00ff */
[----:B-1----:R-:W-:-:S05]  /*0080*/  IMAD.WIDE R6, R0, 0x4, R6 ;  /* 0x0000000400067825 */ /* 0x002fca00078e0206 */
[----:B--2---:R-:W2:Y:S04]  /*0090*/  LDG.E R10, desc[UR6][R6.64] ;  /* 0x00000006060a7981 */ /* 0x004ea8000c1e1900 */
[----:B------:R0:W2:Y:S01]  /*00a0*/  LDG.E R11, desc[UR6][R6.64+0x4] ;  /* 0x00000406060b7981 */ /* 0x0000a2000c1e1900 */
[----:B------:R-:W1:Y:S01]  /*00b0*/  S2UR UR5, SR_CgaCtaId ;  /* 0x00000000000579c3 */ /* 0x000e620000008800 */
[----:B------:R-:W-:Y:S01]  /*00c0*/  UMOV UR4, 0x400 ;  /* 0x0000040000047882 */ /* 0x000fe20000000000 */
[C---:B------:R-:W-:Y:S01]  /*00d0*/  ISETP.GT.U32.AND P1, PT, R2.reuse, 0x1ff, PT ;  /* 0x000001ff0200780c */ /* 0x040fe20003f24070 */
[----:B------:R-:W-:Y:S01]  /*00e0*/  BSSY.RECONVERGENT B0, `(.L_x_1) ;  /* 0x0000052000007945 */ /* 0x000fe20003800200 */
[C---:B------:R-:W-:Y:S02]  /*00f0*/  ISETP.GT.U32.AND P0, PT, R2.reuse, 0xff, PT ;  /* 0x000000ff0200780c */ /* 0x040fe40003f04070 */
[----:B------:R-:W-:-:S02]  /*0100*/  LEA R8, R2, 0x1, 0x1 ;  /* 0x0000000102087811 */ /* 0x000fc400078e08ff */
[----:B------:R-:W-:Y:S02]  /*0110*/  P2R R5, PR, RZ, 0x2 ;  /* 0x00000002ff057803 */ /* 0x000fe40000000000 */
[----:B0-----:R-:W-:Y:S02]  /*0120*/  P2R R6, PR, RZ, 0x1 ;  /* 0x00000001ff067803 */ /* 0x001fe40000000000 */
[C---:B------:R-:W-:Y:S02]  /*0130*/  ISETP.GT.U32.AND P2, PT, R2.reuse, 0xf, PT ;  /* 0x0000000f0200780c */ /* 0x040fe40003f44070 */
[C---:B------:R-:W-:Y:S02]  /*0140*/  ISETP.GT.U32.AND P3, PT, R2.reuse, 0x7, PT ;  /* 0x000000070200780c */ /* 0x040fe40003f64070 */
[C---:B------:R-:W-:Y:S02]  /*0150*/  ISETP.GT.U32.AND P4, PT, R2.reuse, 0x3, PT ;  /* 0x000000030200780c */ /* 0x040fe40003f84070 */
[----:B------:R-:W-:-:S02]  /*0160*/  ISETP.GT.U32.AND P5, PT, R2, 0x1, PT ;  /* 0x000000010200780c */ /* 0x000fc40003fa4070 */
[----:B------:R-:W-:Y:S01]  /*0170*/  ISETP.NE.AND P6, PT, R2, RZ, PT ;  /* 0x000000ff0200720c */ /* 0x000fe20003fc5270 */
[----:B-1----:R-:W-:-:S06]  /*0180*/  ULEA UR4, UR5, UR4, 0x18 ;  /* 0x0000000405047291 */ /* 0x002fcc000f8ec0ff */
[----:B------:R-:W-:Y:S02]  /*0190*/  LEA R4, R2, UR4, 0x3 ;  /* 0x0000000402047c11 */ /* 0x000fe4000f8e18ff */
[----:B------:R-:W-:-:S03]  /*01a0*/  LEA R5, R8, UR4, 0x3 ;  /* 0x0000000408057c11 */ /* 0x000fc6000f8e18ff */
[----:B--2---:R-:W-:Y:S01]  /*01b0*/  STS.64 [R4], R10 ;  /* 0x0000000a04007388 */ /* 0x004fe20000000a00 */
[----:B------:R-:W-:Y:S06]  /*01c0*/  BAR.SYNC.DEFER_BLOCKING 0x0 ;  /* 0x0000000000007b1d */ /* 0x000fec0000010000 */
[----:B------:R-:W0:Y:S02]  /*01d0*/  @!P1 LDS.64 R12, [R4] ;  /* 0x00000000040c9984 */ /* 0x000e240000000a00 */
[----:B0-----:R-:W-:-:S05]  /*01e0*/  @!P1 IMAD.IADD R13, R12, 0x1, R13 ;  /* 0x000000010c0d9824 */ /* 0x001fca00078e020d */
[----:B------:R-:W-:Y:S01]  /*01f0*/  @!P1 STS [R4+0x4], R13 ;  /* 0x0000040d04009388 */ /* 0x000fe20000000800 */
[----:B------:R-:W-:Y:S01]  /*0200*/  BAR.SYNC.DEFER_BLOCKING 0x0 ;  /* 0x0000000000007b1d */ /* 0x000fe20000010000 */
[----:B------:R-:W-:-:S05]  /*0210*/  ISETP.GT.U32.AND P1, PT, R2, 0x7f, PT ;  /* 0x0000007f0200780c */ /* 0x000fca0003f24070 */
[----:B------:R-:W-:Y:S04]  /*0220*/  @!P0 LDS R6, [R5+-0x4] ;  /* 0xfffffc0005068984 */ /* 0x000fe80000000800 */
[----:B------:R-:W0:Y:S02]  /*0230*/  @!P0 LDS R7, [R5+0x4] ;  /* 0x0000040005078984 */ /* 0x000e240000000800 */
[----:B0-----:R-:W-:Y:S01]  /*0240*/  @!P0 IMAD.IADD R10, R6, 0x1, R7 ;  /* 0x00000001060a8824 */ /* 0x001fe200078e0207 */
[----:B------:R-:W-:Y:S02]  /*0250*/  P2R R7, PR, RZ, 0x2 ;  /* 0x00000002ff077803 */ /* 0x000fe40000000000 */
[----:B------:R-:W-:Y:S02]  /*0260*/  LEA R6, R8, R5, 0x3 ;  /* 0x0000000508067211 */ /* 0x000fe400078e18ff */
[----:B------:R-:W-:Y:S01]  /*0270*/  @!P0 STS [R5+0x4], R10 ;  /* 0x0000040a05008388 */ /* 0x000fe20000000800 */
[----:B------:R-:W-:Y:S01]  /*0280*/  BAR.SYNC.DEFER_BLOCKING 0x0 ;  /* 0x0000000000007b1d */ /* 0x000fe20000010000 */
[----:B------:R-:W-:-:S05]  /*0290*/  ISETP.GT.U32.AND P0, PT, R2, 0x3f, PT ;  /* 0x0000003f0200780c */ /* 0x000fca0003f04070 */
[----:B------:R-:W-:Y:S04]  /*02a0*/  @!P1 LDS R7, [R6+-0x4] ;  /* 0xfffffc0006079984 */ /* 0x000fe80000000800 */
[----:B------:R-:W0:Y:S02]  /*02b0*/  @!P1 LDS R12, [R6+0xc] ;  /* 0x00000c00060c9984 */ /* 0x000e240000000800 */
[----:B0-----:R-:W-:Y:S02]  /*02c0*/  @!P1 IMAD.IADD R11, R7, 0x1, R12 ;  /* 0x00000001070b9824 */ /* 0x001fe400078e020c */
[----:B------:R-:W-:-:S03]  /*02d0*/  IMAD R7, R8, 0x18, R5 ;  /* 0x0000001808077824 */ /* 0x000fc600078e0205 */
        /* <DEDUP_REMOVED lines=8> */
[----:B------:R-:W-:Y:S06]  /*0360*/  BAR.SYNC.DEFER_BLOCKING 0x0 ;  /* 0x0000000000007b1d */ /* 0x000fec0000010000 */
[----:B------:R-:W-:Y:S04]  /*0370*/  @!P1 LDS R10, [R9+-0x4] ;  /* 0xfffffc00090a9984 */ /* 0x000fe80000000800 */
[----:B------:R-:W0:Y:S02]  /*0380*/  @!P1 LDS R13, [R9+0x3c] ;  /* 0x00003c00090d9984 */ /* 0x000e240000000800 */
[----:B0-----:R-:W-:-:S02]  /*0390*/  @!P1 IMAD.IADD R14, R10, 0x1, R13 ;  /* 0x000000010a0e9824 */ /* 0x001fc400078e020d */
[----:B------:R-:W-:-:S03]  /*03a0*/  IMAD R10, R8, 0x78, R5 ;  /* 0x00000078080a7824 */ /* 0x000fc600078e0205 */
[----:B------:R0:W-:Y:S01]  /*03b0*/  @!P1 STS [R9+0x3c], R14 ;  /* 0x00003c0e09009388 */ /* 0x0001e20000000800 */
[----:B------:R-:W-:Y:S01]  /*03c0*/  BAR.SYNC.DEFER_BLOCKING 0x0 ;  /* 0x0000000000007b1d */ /* 0x000fe20000010000 */
[----:B0-----:R-:W-:-:S05]  /*03d0*/  IMAD R14, R8, 0x1f8, R5 ;  /* 0x000001f8080e7824 */ /* 0x001fca00078e0205 */
[----:B------:R-:W-:Y:S04]  /*03e0*/  @!P2 LDS R11, [R10+-0x4] ;  /* 0xfffffc000a0ba984 */ /* 0x000fe80000000800 */
[----:B------:R-:W0:Y:S02]  /*03f0*/  @!P2 LDS R16, [R10+0x7c] ;  /* 0x00007c000a10a984 */ /* 0x000e240000000800 */
[----:B0-----:R-:W-:Y:S01]  /*0400*/  @!P2 IADD3 R13, PT, PT, R11, R16, RZ ;  /* 0x000000100b0da210 */ /* 0x001fe20007ffe0ff */
[C-C-:B------:R-:W-:Y:S02]  /*0410*/  IMAD R11, R8.reuse, 0xf8, R5.reuse ;  /* 0x000000f8080b7824 */ /* 0x140fe400078e0205 */
[----:B------:R-:W-:Y:S02]  /*0420*/  IMAD R8, R8, 0x3f8, R5 ;  /* 0x000003f808087824 */ /* 0x000fe400078e0205 */
[----:B------:R-:W-:Y:S01]  /*0430*/  @!P2 STS [R10+0x7c], R13 ;  /* 0x00007c0d0a00a388 */ /* 0x000fe20000000800 */
[----:B------:R-:W-:Y:S06]  /*0440*/  BAR.SYNC.DEFER_BLOCKING 0x0 ;  /* 0x0000000000007b1d */ /* 0x000fec0000010000 */
[----:B------:R-:W-:Y:S04]  /*0450*/  @!P3 LDS R12, [R11+-0x4] ;  /* 0xfffffc000b0cb984 */ /* 0x000fe80000000800 */
[----:B------:R-:W0:Y:S02]  /*0460*/  @!P3 LDS R15, [R11+0xfc] ;  /* 0x0000fc000b0fb984 */ /* 0x000e240000000800 */
[----:B0-----:R-:W-:-:S05]  /*0470*/  @!P3 IMAD.IADD R12, R12, 0x1, R15 ;  /* 0x000000010c0cb824 */ /* 0x001fca00078e020f */
        /* <DEDUP_REMOVED lines=9> */
[----:B0-----:R-:W-:Y:S01]  /*0510*/  @!P5 IMAD.IADD R13, R13, 0x1, R12 ;  /* 0x000000010d0dd824 */ /* 0x001fe200078e020c */
[----:B------:R-:W-:-:S04]  /*0520*/  P2R R12, PR, RZ, 0x40 ;  /* 0x00000040ff0c7803 */ /* 0x000fc80000000000 */
[----:B------:R0:W-:Y:S01]  /*0530*/  @!P5 STS [R8+0x3fc], R13 ;  /* 0x0003fc0d0800d388 */ /* 0x0001e20000000800 */
[----:B------:R-:W-:Y:S06]  /*0540*/  BAR.SYNC.DEFER_BLOCKING 0x0 ;  /* 0x0000000000007b1d */ /* 0x000fec0000010000 */
[----:B------:R-:W-:Y:S05]  /*0550*/  @P6 BRA `(.L_x_2) ;  /* 0x0000000000286947 */ /* 0x000fea0003800000 */
[----:B0-----:R-:W0:Y:S02]  /*0560*/  LDC.64 R12, c[0x0][0x390] ;  /* 0x0000e400ff0c7b82 */ /* 0x001e240000000a00 */
[----:B0-----:R-:W-:-:S04]  /*0570*/  ISETP.NE.U32.AND P6, PT, R12, RZ, PT ;  /* 0x000000ff0c00720c */ /* 0x001fc80003fc5070 */
[----:B------:R-:W-:-:S13]  /*0580*/  ISETP.NE.AND.EX P6, PT, R13, RZ, PT, P6 ;  /* 0x000000ff0d00720c */ /* 0x000fda0003fc5360 */
[----:B------:R-:W-:Y:S01]  /*0590*/  @P6 LDS R15, [UR4+0x7fc] ;  /* 0x0007fc04ff0f6984 */ /* 0x000fe20008000800 */
[----:B------:R-:W0:Y:S03]  /*05a0*/  @P6 LDC.64 R12, c[0x0][0x390] ;  /* 0x0000e400ff0c6b82 */ /* 0x000e260000000a00 */
[----:B------:R-:W1:Y:S04]  /*05b0*/  @P6 LDS R16, [UR4+0xffc] ;  /* 0x000ffc04ff106984 */ /* 0x000e680008000800 */
[----:B------:R-:W-:Y:S01]  /*05c0*/  STS [UR4+0xffc], RZ ;  /* 0x000ffcffff007988 */ /* 0x000fe20008000804 */
[----:B0-----:R-:W-:Y:S01]  /*05d0*/  @P6 IMAD.WIDE.U32 R12, R3, 0x4, R12 ;  /* 0x00000004030c6825 */ /* 0x001fe200078e000c */
[----:B-1----:R-:W-:-:S05]  /*05e0*/  @P6 IADD3 R15, PT, PT, R15, R16, RZ ;  /* 0x000000100f0f6210 */ /* 0x002fca0007ffe0ff */
[----:B------:R1:W-:Y:S02]  /*05f0*/  @P6 STG.E desc[UR6][R12.64], R15 ;  /* 0x0000000f0c006986 */ /* 0x0003e4000c101906 */
.L_x_2:
[----:B------:R-:W-:Y:S05]  /*0600*/  BSYNC.RECONVERGENT B0 ;  /* 0x0000000000007941 */ /* 0x000fea0003800200 */
.L_x_1:
[----:B------:R-:W-:Y:S01]  /*0610*/  BAR.SYNC.DEFER_BLOCKING 0x0 ;  /* 0x0000000000007b1d */ /* 0x000fe20000010000 */
[----:B------:R-:W-:-:S13]  /*0620*/  ISETP.NE.AND P6, PT, R2, RZ, PT ;  /* 0x000000ff0200720c */ /* 0x000fda0003fc5270 */
[----:B------:R-:W-:Y:S04]  /*0630*/  @!P6 LDS R3, [UR4+0x7fc] ;  /* 0x0007fc04ff03e984 */ /* 0x000fe80008000800 */
[----:B-1----:R-:W1:Y:S02]  /*0640*/  @!P6 LDS R12, [UR4+0xffc] ;  /* 0x000ffc04ff0ce984 */ /* 0x002e640008000800 */
[----:B-1----:R-:W-:Y:S02]  /*0650*/  @!P6 IMAD.IADD R3, R3, 0x1, R12 ;  /* 0x000000010303e824 */ /* 0x002fe400078e020c */
[----:B------:R-:W-:Y:S04]  /*0660*/  @!P6 STS [UR4+0x7fc], R12 ;  /* 0x0007fc0cff00e988 */ /* 0x000fe80008000804 */
[----:B------:R-:W-:Y:S01]  /*0670*/  @!P6 STS [UR4+0xffc], R3 ;  /* 0x000ffc03ff00e988 */ /* 0x000fe20008000804 */
[----:B------:R-:W-:Y:S01]  /*0680*/  BAR.SYNC.DEFER_BLOCKING 0x0 ;  /* 0x0000000000007b1d */ /* 0x000fe20000010000 */
[----:B------:R-:W-:-:S05]  /*0690*/  ISETP.GT.U32.AND P6, PT, R2, 0x7f, PT ;  /* 0x0000007f0200780c */ /* 0x000fca0003fc4070 */
[----:B0-----:R-:W-:Y:S04]  /*06a0*/  @!P5 LDS R13, [R8+-0x4] ;  /* 0xfffffc00080dd984 */ /* 0x001fe80000000800 */
[----:B------:R-:W0:Y:S02]  /*06b0*/  @!P5 LDS R15, [R8+0x3fc] ;  /* 0x0003fc00080fd984 */ /* 0x000e240000000800 */
[----:B0-----:R-:W-:Y:S02]  /*06c0*/  @!P5 IMAD.IADD R13, R13, 0x1, R15 ;  /* 0x000000010d0dd824 */ /* 0x001fe400078e020f */
[----:B------:R-:W-:Y:S04]  /*06d0*/  @!P5 STS [R8+-0x4], R15 ;  /* 0xfffffc0f0800d388 */ /* 0x000fe80000000800 */
[----:B------:R-:W-:Y:S01]  /*06e0*/  @!P5 STS [R8+0x3fc], R13 ;  /* 0x0003fc0d0800d388 */ /* 0x000fe20000000800 */
[----:B------:R-:W-:Y:S01]  /*06f0*/  BAR.SYNC.DEFER_BLOCKING 0x0 ;  /* 0x0000000000007b1d */ /* 0x000fe20000010000 */
[----:B------:R-:W-:-:S05]  /*0700*/  ISETP.GT.U32.AND P5, PT, R2, 0xff, PT ;  /* 0x000000ff0200780c */ /* 0x000fca0003fa4070 */
[----:B------:R-:W-:Y:S04]  /*0710*/  @!P4 LDS R16, [R14+-0x4] ;  /* 0xfffffc000e10c984 */ /* 0x000fe80000000800 */
[----:B------:R-:W0:Y:S02]  /*0720*/  @!P4 LDS R17, [R14+0x1fc] ;  /* 0x0001fc000e11c984 */ /* 0x000e240000000800 */
[----:B0-----:R-:W-:Y:S02]  /*0730*/  @!P4 IMAD.IADD R19, R16, 0x1, R17 ;  /* 0x000000011013c824 */ /* 0x001fe400078e0211 */
[----:B------:R-:W-:Y:S04]  /*0740*/  @!P4 STS [R14+-0x4], R17 ;  /* 0xfffffc110e00c388 */ /* 0x000fe80000000800 */
[----:B------:R-:W-:Y:S01]  /*0750*/  @!P4 STS [R14+0x1fc], R19 ;  /* 0x0001fc130e00c388 */ /* 0x000fe20000000800 */
[----:B------:R-:W-:Y:S06]  /*0760*/  BAR.SYNC.DEFER_BLOCKING 0x0 ;  /* 0x0000000000007b1d */ /* 0x000fec0000010000 */
[----:B------:R-:W-:Y:S04]  /*0770*/  @!P3 LDS R3, [R11+-0x4] ;  /* 0xfffffc000b03b984 */ /* 0x000fe80000000800 */
[----:B------:R-:W0:Y:S02]  /*0780*/  @!P3 LDS R12, [R11+0xfc] ;  /* 0x0000fc000b0cb984 */ /* 0x000e240000000800 */
[----:B0-----:R-:W-:-:S02]  /*0790*/  @!P3 IADD3 R16, PT, PT, R3, R12, RZ ;  /* 0x0000000c0310b210 */ /* 0x001fc40007ffe0ff */
[----:B------:R-:W-:Y:S04]  /*07a0*/  @!P3 STS [R11+-0x4], R12 ;  /* 0xfffffc0c0b00b388 */ /* 0x000fe80000000800 */
[----:B------:R-:W-:Y:S01]  /*07b0*/  @!P3 STS [R11+0xfc], R16 ;  /* 0x0000fc100b00b388 */ /* 0x000fe20000000800 */
[----:B------:R-:W-:Y:S06]  /*07c0*/  BAR.SYNC.DEFER_BLOCKING 0x0 ;  /* 0x0000000000007b1d */ /* 0x000fec0000010000 */
[----:B------:R-:W-:Y:S04]  /*07d0*/  @!P2 LDS R3, [R10+-0x4] ;  /* 0xfffffc000a03a984 */ /* 0x000fe80000000800 */
[----:B------:R-:W0:Y:S02]  /*07e0*/  @!P2 LDS R8, [R10+0x7c] ;  /* 0x00007c000a08a984 */ /* 0x000e240000000800 */
[----:B0-----:R-:W-:-:S02]  /*07f0*/  @!P2 IMAD.IADD R3, R3, 0x1, R8 ;  /* 0x000000010303a824 */ /* 0x001fc400078e0208 */
        /* <DEDUP_REMOVED lines=19> */
[----:B------:R0:W-:Y:S01]  /*0930*/  @!P6 STS [R6+0xc], R3 ;  /* 0x00000c030600e388 */ /* 0x0001e20000000800 */
[----:B------:R-:W-:Y:S01]  /*0940*/  BAR.SYNC.DEFER_BLOCKING 0x0 ;  /* 0x0000000000007b1d */ /* 0x000fe20000010000 */
[----:B------:R-:W-:-:S07]  /*0950*/  ISETP.GT.U32.AND P6, PT, R2, 0x1ff, PT ;  /* 0x000001ff0200780c */ /* 0x000fce0003fc4070 */
[----:B0-----:R-:W0:Y:S01]  /*0960*/  LDC.64 R2, c[0x0][0x380] ;  /* 0x0000e000ff027b82 */ /* 0x001e220000000a00 */
[----:B------:R-:W-:Y:S04]  /*0970*/  @!P5 LDS R9, [R5+-0x4] ;  /* 0xfffffc000509d984 */ /* 0x000fe80000000800 */
[----:B------:R-:W1:Y:S01]  /*0980*/  @!P5 LDS R12, [R5+0x4] ;  /* 0x00000400050cd984 */ /* 0x000e620000000800 */
[----:B0-----:R-:W-:-:S04]  /*0990*/  IMAD.WIDE R2, R0, 0x4, R2 ;  /* 0x0000000400027825 */ /* 0x001fc800078e0202 */
[----:B-1----:R-:W-:Y:S01]  /*09a0*/  @!P5 IMAD.IADD R14, R9, 0x1, R12 ;  /* 0x00000001090ed824 */ /* 0x002fe200078e020c */
[----:B------:R-:W-:Y:S04]  /*09b0*/  @!P5 STS [R5+-0x4], R12 ;  /* 0xfffffc0c0500d388 */ /* 0x000fe80000000800 */
[----:B------:R-:W-:Y:S01]  /*09c0*/  @!P5 STS [R5+0x4], R14 ;  /* 0x0000040e0500d388 */ /* 0x000fe20000000800 */
[----:B------:R-:W-:Y:S06]  /*09d0*/  BAR.SYNC.DEFER_BLOCKING 0x0 ;  /* 0x0000000000007b1d */ /* 0x000fec0000010000 */
[----:B------:R-:W0:Y:S02]  /*09e0*/  @!P6 LDS.64 R8, [R4] ;  /* 0x000000000408e984 */ /* 0x000e240000000a00 */
[----:B0-----:R-:W-:Y:S01]  /*09f0*/  @!P6 IADD3 R11, PT, PT, R8, R9, RZ ;  /* 0x00000009080be210 */ /* 0x001fe20007ffe0ff */
[----:B------:R-:W-:-:S05]  /*0a00*/  IMAD.MOV.U32 R10, RZ, RZ, R9 ;  /* 0x000000ffff0a7224 */ /* 0x000fca00078e0009 */
[----:B------:R-:W-:Y:S01]  /*0a10*/  @!P6 STS.64 [R4], R10 ;  /* 0x0000000a0400e388 */ /* 0x000fe20000000a00 */
[----:B------:R-:W-:Y:S06]  /*0a20*/  BAR.SYNC.DEFER_BLOCKING 0x0 ;  /* 0x0000000000007b1d */ /* 0x000fec0000010000 */
[----:B------:R-:W0:Y:S04]  /*0a30*/  LDS.64 R6, [R4] ;  /* 0x0000000004067984 */ /* 0x000e280000000a00 */
[----:B0-----:R-:W-:Y:S04]  /*0a40*/  STG.E desc[UR6][R2.64], R6 ;  /* 0x0000000602007986 */ /* 0x001fe8000c101906 */
[----:B------:R-:W-:Y:S01]  /*0a50*/  STG.E desc[UR6][R2.64+0x4], R7 ;  /* 0x0000040702007986 */ /* 0x000fe2000c101906 */
[----:B------:R-:W-:Y:S05]  /*0a60*/  EXIT ;  /* 0x000000000000794d */ /* 0x000fea0003800000 */
.L_x_3:
        /* <DEDUP_REMOVED lines=9> */
.L_x_5:


//--------------------- .nv.shared.reserved.0     --------------------------
	.section	.nv.shared.reserved.0,"aw",@nobits
	.weak		__nv_reservedSMEM_offset_0_alias
	.size		__nv_reservedSMEM_offset_0_alias, 0, 64
	.other		__nv_reservedSMEM_offset_0_alias,@"STO_CUDA_RESERVED_SHARED STV_DEFAULT"
__nv_reservedSMEM_offset_0_alias:
	.zero		0
	.zero		64


//--------------------- .nv.shared._Z7prescanPjS_S_i --------------------------
	.section	.nv.shared._Z7prescanPjS_S_i,"aw",@nobits
	.sectionflags	@""
	.align	4
.nv.shared._Z7prescanPjS_S_i:
	.zero		5120


//--------------------- .nv.constant0._Z20addSumsToEachElementPjS_i --------------------------
	.section	.nv.constant0._Z20addSumsToEachElementPjS_i,"a",@progbits
	.sectionflags	@""
	.align	4
.nv.constant0._Z20addSumsToEachElementPjS_i:
	.zero		916


//--------------------- .nv.constant0._Z7prescanPjS_S_i --------------------------
	.section	.nv.constant0._Z7prescanPjS_S_i,"a",@progbits
	.sectionflags	@""
	.align	4
.nv.constant0._Z7prescanPjS_S_i:
	.zero		924


//--------------------- SYMBOLS --------------------------

	.type		.nv.reservedSmem.offset0,@object
	.size		.nv.reservedSmem.offset0,0x4
	.type		.nv.reservedSmem.cap,@object
	.size		.nv.reservedSmem.cap,0x4
